//
// Generated by NVIDIA NVVM Compiler
//
// Compiler Build ID: CL-36424714
// Cuda compilation tools, release 13.0, V13.0.88
// Based on NVVM 20.0.0
//

.version 9.0
.target sm_100
.address_size 64

	// .globl	_Z27cuda_secp256k1_pubkey_batchPKhPhj

.visible .entry _Z27cuda_secp256k1_pubkey_batchPKhPhj(
	.param .u64 .ptr .align 1 _Z27cuda_secp256k1_pubkey_batchPKhPhj_param_0,
	.param .u64 .ptr .align 1 _Z27cuda_secp256k1_pubkey_batchPKhPhj_param_1,
	.param .u32 _Z27cuda_secp256k1_pubkey_batchPKhPhj_param_2
)
{
	.reg .pred 	%p<3>;
	.reg .b16 	%rs<49>;
	.reg .b32 	%r<29>;
	.reg .b64 	%rd<21>;

	ld.param.u64 	%rd3, [_Z27cuda_secp256k1_pubkey_batchPKhPhj_param_0];
	ld.param.u64 	%rd4, [_Z27cuda_secp256k1_pubkey_batchPKhPhj_param_1];
	ld.param.u32 	%r6, [_Z27cuda_secp256k1_pubkey_batchPKhPhj_param_2];
	mov.u32 	%r7, %ctaid.x;
	mov.u32 	%r8, %ntid.x;
	mov.u32 	%r9, %tid.x;
	mad.lo.s32 	%r1, %r7, %r8, %r9;
	setp.ge.u32 	%p1, %r1, %r6;
	@%p1 bra 	$L__BB0_3;
	cvta.to.global.u64 	%rd1, %rd3;
	shl.b32 	%r2, %r1, 5;
	shl.b32 	%r3, %r1, 6;
	cvta.to.global.u64 	%rd2, %rd4;
	mov.b32 	%r28, 0;
$L__BB0_2:
	and.b32  	%r11, %r28, 16;
	add.s32 	%r12, %r2, %r11;
	cvt.u64.u32 	%rd5, %r12;
	add.s64 	%rd6, %rd1, %rd5;
	ld.global.u8 	%rs1, [%rd6];
	cvt.u16.u32 	%rs2, %r28;
	add.s16 	%rs3, %rs1, %rs2;
	add.s32 	%r13, %r3, %r28;
	cvt.u64.u32 	%rd7, %r13;
	add.s64 	%rd8, %rd2, %rd7;
	st.global.u8 	[%rd8], %rs3;
	add.s32 	%r14, %r28, 1;
	and.b32  	%r15, %r14, 17;
	add.s32 	%r16, %r2, %r15;
	cvt.u64.u32 	%rd9, %r16;
	add.s64 	%rd10, %rd1, %rd9;
	ld.global.u8 	%rs4, [%rd10];
	cvt.u16.u32 	%rs5, %r14;
	add.s16 	%rs6, %rs4, %rs5;
	st.global.u8 	[%rd8+1], %rs6;
	add.s32 	%r17, %r28, 2;
	and.b32  	%r18, %r17, 18;
	add.s32 	%r19, %r2, %r18;
	cvt.u64.u32 	%rd11, %r19;
	add.s64 	%rd12, %rd1, %rd11;
	ld.global.u8 	%rs7, [%rd12];
	cvt.u16.u32 	%rs8, %r17;
	add.s16 	%rs9, %rs7, %rs8;
	st.global.u8 	[%rd8+2], %rs9;
	add.s32 	%r20, %r16, 2;
	cvt.u64.u32 	%rd13, %r20;
	add.s64 	%rd14, %rd1, %rd13;
	ld.global.u8 	%rs10, [%rd14];
	add.s16 	%rs11, %rs2, %rs10;
	add.s16 	%rs12, %rs11, 3;
	st.global.u8 	[%rd8+3], %rs12;
	add.s32 	%r21, %r28, 4;
	and.b32  	%r22, %r21, 20;
	add.s32 	%r23, %r2, %r22;
	cvt.u64.u32 	%rd15, %r23;
	add.s64 	%rd16, %rd1, %rd15;
	ld.global.u8 	%rs13, [%rd16];
	cvt.u16.u32 	%rs14, %r21;
	add.s16 	%rs15, %rs13, %rs14;
	st.global.u8 	[%rd8+4], %rs15;
	ld.global.u8 	%rs16, [%rd14+2];
	add.s16 	%rs17, %rs2, %rs16;
	add.s16 	%rs18, %rs17, 5;
	st.global.u8 	[%rd8+5], %rs18;
	add.s32 	%r24, %r19, 4;
	cvt.u64.u32 	%rd17, %r24;
	add.s64 	%rd18, %rd1, %rd17;
	ld.global.u8 	%rs19, [%rd18];
	add.s16 	%rs20, %rs2, %rs19;
	add.s16 	%rs21, %rs20, 6;
	st.global.u8 	[%rd8+6], %rs21;
	ld.global.u8 	%rs22, [%rd14+4];
	add.s16 	%rs23, %rs2, %rs22;
	add.s16 	%rs24, %rs23, 7;
	st.global.u8 	[%rd8+7], %rs24;
	add.s32 	%r25, %r28, 8;
	and.b32  	%r26, %r25, 24;
	add.s32 	%r27, %r2, %r26;
	cvt.u64.u32 	%rd19, %r27;
	add.s64 	%rd20, %rd1, %rd19;
	ld.global.u8 	%rs25, [%rd20];
	cvt.u16.u32 	%rs26, %r25;
	add.s16 	%rs27, %rs25, %rs26;
	st.global.u8 	[%rd8+8], %rs27;
	ld.global.u8 	%rs28, [%rd14+6];
	add.s16 	%rs29, %rs2, %rs28;
	add.s16 	%rs30, %rs29, 9;
	st.global.u8 	[%rd8+9], %rs30;
	ld.global.u8 	%rs31, [%rd18+4];
	add.s16 	%rs32, %rs2, %rs31;
	add.s16 	%rs33, %rs32, 10;
	st.global.u8 	[%rd8+10], %rs33;
	ld.global.u8 	%rs34, [%rd14+8];
	add.s16 	%rs35, %rs2, %rs34;
	add.s16 	%rs36, %rs35, 11;
	st.global.u8 	[%rd8+11], %rs36;
	ld.global.u8 	%rs37, [%rd16+8];
	add.s16 	%rs38, %rs2, %rs37;
	add.s16 	%rs39, %rs38, 12;
	st.global.u8 	[%rd8+12], %rs39;
	ld.global.u8 	%rs40, [%rd14+10];
	add.s16 	%rs41, %rs2, %rs40;
	add.s16 	%rs42, %rs41, 13;
	st.global.u8 	[%rd8+13], %rs42;
	ld.global.u8 	%rs43, [%rd18+8];
	add.s16 	%rs44, %rs2, %rs43;
	add.s16 	%rs45, %rs44, 14;
	st.global.u8 	[%rd8+14], %rs45;
	ld.global.u8 	%rs46, [%rd14+12];
	add.s16 	%rs47, %rs2, %rs46;
	add.s16 	%rs48, %rs47, 15;
	st.global.u8 	[%rd8+15], %rs48;
	add.s32 	%r28, %r28, 16;
	setp.ne.s32 	%p2, %r28, 64;
	@%p2 bra 	$L__BB0_2;
$L__BB0_3:
	ret;

}
	// .globl	_Z23cuda_bip32_derive_batchPKhPKjPhj
.visible .entry _Z23cuda_bip32_derive_batchPKhPKjPhj(
	.param .u64 .ptr .align 1 _Z23cuda_bip32_derive_batchPKhPKjPhj_param_0,
	.param .u64 .ptr .align 1 _Z23cuda_bip32_derive_batchPKhPKjPhj_param_1,
	.param .u64 .ptr .align 1 _Z23cuda_bip32_derive_batchPKhPKjPhj_param_2,
	.param .u32 _Z23cuda_bip32_derive_batchPKhPKjPhj_param_3
)
{
	.reg .pred 	%p<2>;
	.reg .b16 	%rs<97>;
	.reg .b32 	%r<8>;
	.reg .b64 	%rd<9>;

	ld.param.u64 	%rd1, [_Z23cuda_bip32_derive_batchPKhPKjPhj_param_0];
	ld.param.u64 	%rd2, [_Z23cuda_bip32_derive_batchPKhPKjPhj_param_2];
	ld.param.u32 	%r2, [_Z23cuda_bip32_derive_batchPKhPKjPhj_param_3];
	mov.u32 	%r3, %ctaid.x;
	mov.u32 	%r4, %ntid.x;
	mov.u32 	%r5, %tid.x;
	mad.lo.s32 	%r1, %r3, %r4, %r5;
	setp.ge.u32 	%p1, %r1, %r2;
	@%p1 bra 	$L__BB1_2;
	cvta.to.global.u64 	%rd3, %rd2;
	cvta.to.global.u64 	%rd4, %rd1;
	shl.b32 	%r6, %r1, 6;
	cvt.u64.u32 	%rd5, %r6;
	add.s64 	%rd6, %rd4, %rd5;
	shl.b32 	%r7, %r1, 5;
	ld.global.u8 	%rs1, [%rd6];
	ld.global.u8 	%rs2, [%rd6+32];
	add.s16 	%rs3, %rs2, %rs1;
	cvt.u64.u32 	%rd7, %r7;
	add.s64 	%rd8, %rd3, %rd7;
	st.global.u8 	[%rd8], %rs3;
	ld.global.u8 	%rs4, [%rd6+1];
	ld.global.u8 	%rs5, [%rd6+33];
	add.s16 	%rs6, %rs5, %rs4;
	st.global.u8 	[%rd8+1], %rs6;
	ld.global.u8 	%rs7, [%rd6+2];
	ld.global.u8 	%rs8, [%rd6+34];
	add.s16 	%rs9, %rs8, %rs7;
	st.global.u8 	[%rd8+2], %rs9;
	ld.global.u8 	%rs10, [%rd6+3];
	ld.global.u8 	%rs11, [%rd6+35];
	add.s16 	%rs12, %rs11, %rs10;
	st.global.u8 	[%rd8+3], %rs12;
	ld.global.u8 	%rs13, [%rd6+4];
	ld.global.u8 	%rs14, [%rd6+36];
	add.s16 	%rs15, %rs14, %rs13;
	st.global.u8 	[%rd8+4], %rs15;
	ld.global.u8 	%rs16, [%rd6+5];
	ld.global.u8 	%rs17, [%rd6+37];
	add.s16 	%rs18, %rs17, %rs16;
	st.global.u8 	[%rd8+5], %rs18;
	ld.global.u8 	%rs19, [%rd6+6];
	ld.global.u8 	%rs20, [%rd6+38];
	add.s16 	%rs21, %rs20, %rs19;
	st.global.u8 	[%rd8+6], %rs21;
	ld.global.u8 	%rs22, [%rd6+7];
	ld.global.u8 	%rs23, [%rd6+39];
	add.s16 	%rs24, %rs23, %rs22;
	st.global.u8 	[%rd8+7], %rs24;
	ld.global.u8 	%rs25, [%rd6+8];
	ld.global.u8 	%rs26, [%rd6+40];
	add.s16 	%rs27, %rs26, %rs25;
	st.global.u8 	[%rd8+8], %rs27;
	ld.global.u8 	%rs28, [%rd6+9];
	ld.global.u8 	%rs29, [%rd6+41];
	add.s16 	%rs30, %rs29, %rs28;
	st.global.u8 	[%rd8+9], %rs30;
	ld.global.u8 	%rs31, [%rd6+10];
	ld.global.u8 	%rs32, [%rd6+42];
	add.s16 	%rs33, %rs32, %rs31;
	st.global.u8 	[%rd8+10], %rs33;
	ld.global.u8 	%rs34, [%rd6+11];
	ld.global.u8 	%rs35, [%rd6+43];
	add.s16 	%rs36, %rs35, %rs34;
	st.global.u8 	[%rd8+11], %rs36;
	ld.global.u8 	%rs37, [%rd6+12];
	ld.global.u8 	%rs38, [%rd6+44];
	add.s16 	%rs39, %rs38, %rs37;
	st.global.u8 	[%rd8+12], %rs39;
	ld.global.u8 	%rs40, [%rd6+13];
	ld.global.u8 	%rs41, [%rd6+45];
	add.s16 	%rs42, %rs41, %rs40;
	st.global.u8 	[%rd8+13], %rs42;
	ld.global.u8 	%rs43, [%rd6+14];
	ld.global.u8 	%rs44, [%rd6+46];
	add.s16 	%rs45, %rs44, %rs43;
	st.global.u8 	[%rd8+14], %rs45;
	ld.global.u8 	%rs46, [%rd6+15];
	ld.global.u8 	%rs47, [%rd6+47];
	add.s16 	%rs48, %rs47, %rs46;
	st.global.u8 	[%rd8+15], %rs48;
	ld.global.u8 	%rs49, [%rd6+16];
	ld.global.u8 	%rs50, [%rd6+48];
	add.s16 	%rs51, %rs50, %rs49;
	st.global.u8 	[%rd8+16], %rs51;
	ld.global.u8 	%rs52, [%rd6+17];
	ld.global.u8 	%rs53, [%rd6+49];
	add.s16 	%rs54, %rs53, %rs52;
	st.global.u8 	[%rd8+17], %rs54;
	ld.global.u8 	%rs55, [%rd6+18];
	ld.global.u8 	%rs56, [%rd6+50];
	add.s16 	%rs57, %rs56, %rs55;
	st.global.u8 	[%rd8+18], %rs57;
	ld.global.u8 	%rs58, [%rd6+19];
	ld.global.u8 	%rs59, [%rd6+51];
	add.s16 	%rs60, %rs59, %rs58;
	st.global.u8 	[%rd8+19], %rs60;
	ld.global.u8 	%rs61, [%rd6+20];
	ld.global.u8 	%rs62, [%rd6+52];
	add.s16 	%rs63, %rs62, %rs61;
	st.global.u8 	[%rd8+20], %rs63;
	ld.global.u8 	%rs64, [%rd6+21];
	ld.global.u8 	%rs65, [%rd6+53];
	add.s16 	%rs66, %rs65, %rs64;
	st.global.u8 	[%rd8+21], %rs66;
	ld.global.u8 	%rs67, [%rd6+22];
	ld.global.u8 	%rs68, [%rd6+54];
	add.s16 	%rs69, %rs68, %rs67;
	st.global.u8 	[%rd8+22], %rs69;
	ld.global.u8 	%rs70, [%rd6+23];
	ld.global.u8 	%rs71, [%rd6+55];
	add.s16 	%rs72, %rs71, %rs70;
	st.global.u8 	[%rd8+23], %rs72;
	ld.global.u8 	%rs73, [%rd6+24];
	ld.global.u8 	%rs74, [%rd6+56];
	add.s16 	%rs75, %rs74, %rs73;
	st.global.u8 	[%rd8+24], %rs75;
	ld.global.u8 	%rs76, [%rd6+25];
	ld.global.u8 	%rs77, [%rd6+57];
	add.s16 	%rs78, %rs77, %rs76;
	st.global.u8 	[%rd8+25], %rs78;
	ld.global.u8 	%rs79, [%rd6+26];
	ld.global.u8 	%rs80, [%rd6+58];
	add.s16 	%rs81, %rs80, %rs79;
	st.global.u8 	[%rd8+26], %rs81;
	ld.global.u8 	%rs82, [%rd6+27];
	ld.global.u8 	%rs83, [%rd6+59];
	add.s16 	%rs84, %rs83, %rs82;
	st.global.u8 	[%rd8+27], %rs84;
	ld.global.u8 	%rs85, [%rd6+28];
	ld.global.u8 	%rs86, [%rd6+60];
	add.s16 	%rs87, %rs86, %rs85;
	st.global.u8 	[%rd8+28], %rs87;
	ld.global.u8 	%rs88, [%rd6+29];
	ld.global.u8 	%rs89, [%rd6+61];
	add.s16 	%rs90, %rs89, %rs88;
	st.global.u8 	[%rd8+29], %rs90;
	ld.global.u8 	%rs91, [%rd6+30];
	ld.global.u8 	%rs92, [%rd6+62];
	add.s16 	%rs93, %rs92, %rs91;
	st.global.u8 	[%rd8+30], %rs93;
	ld.global.u8 	%rs94, [%rd6+31];
	ld.global.u8 	%rs95, [%rd6+63];
	add.s16 	%rs96, %rs95, %rs94;
	st.global.u8 	[%rd8+31], %rs96;
$L__BB1_2:
	ret;

}


// ===== COMPILED SASS (sm_100) =====

	.target	sm_100

	.elftype	@"ET_EXEC"


//--------------------- .note.nv.tkinfo           --------------------------
	.section	.note.nv.tkinfo,"",@"SHT_NOTE"
	.sectionflags	@"SHF_NOTE_NV_TKINFO"
	.tkinfo
        /*0018*/ 	.word	0x00000002
        /*0030*/ 	.string	""
        /*0030*/ 	.string	"ptxas"
        /*0030*/ 	.string	"Cuda compilation tools, release 13.0, V13.0.88"
        /*0030*/ 	.string	"Build cuda_13.0.r13.0/compiler.36424714_0"
        /*0030*/ 	.string	"-arch sm_100 -m 64 "



//--------------------- .note.nv.cuinfo           --------------------------
	.section	.note.nv.cuinfo,"",@"SHT_NOTE"
	.sectionflags	@"SHF_NOTE_NV_CUINFO"
        /*0018*/ 	.short	0x0002
        /*001a*/ 	.short	0x0064
        /*001c*/ 	.short	0x0082
	.zero		2


//--------------------- .nv.info                  --------------------------
	.section	.nv.info,"",@"SHT_CUDA_INFO"
	.align	4


	//----- nvinfo : EIATTR_REGCOUNT
	.align		4
        /*0000*/ 	.byte	0x04, 0x2f
        /*0002*/ 	.short	(.L_1 - .L_0)
	.align		4
.L_0:
        /*0004*/ 	.word	index@(_Z27cuda_secp256k1_pubkey_batchPKhPhj)
        /*0008*/ 	.word	0x00000028


	//----- nvinfo : EIATTR_FRAME_SIZE
	.align		4
.L_1:
        /*000c*/ 	.byte	0x04, 0x11
        /*000e*/ 	.short	(.L_3 - .L_2)
	.align		4
.L_2:
        /*0010*/ 	.word	index@(_Z27cuda_secp256k1_pubkey_batchPKhPhj)
        /*0014*/ 	.word	0x00000000


	//----- nvinfo : EIATTR_REGCOUNT
	.align		4
.L_3:
        /*0018*/ 	.byte	0x04, 0x2f
        /*001a*/ 	.short	(.L_5 - .L_4)
	.align		4
.L_4:
        /*001c*/ 	.word	index@(_Z23cuda_bip32_derive_batchPKhPKjPhj)
        /*0020*/ 	.word	0x00000010


	//----- nvinfo : EIATTR_FRAME_SIZE
	.align		4
.L_5:
        /*0024*/ 	.byte	0x04, 0x11
        /*0026*/ 	.short	(.L_7 - .L_6)
	.align		4
.L_6:
        /*0028*/ 	.word	index@(_Z23cuda_bip32_derive_batchPKhPKjPhj)
        /*002c*/ 	.word	0x00000000


	//----- nvinfo : EIATTR_MIN_STACK_SIZE
	.align		4
.L_7:
        /*0030*/ 	.byte	0x04, 0x12
        /*0032*/ 	.short	(.L_9 - .L_8)
	.align		4
.L_8:
        /*0034*/ 	.word	index@(_Z23cuda_bip32_derive_batchPKhPKjPhj)
        /*0038*/ 	.word	0x00000000


	//----- nvinfo : EIATTR_MIN_STACK_SIZE
	.align		4
.L_9:
        /*003c*/ 	.byte	0x04, 0x12
        /*003e*/ 	.short	(.L_11 - .L_10)
	.align		4
.L_10:
        /*0040*/ 	.word	index@(_Z27cuda_secp256k1_pubkey_batchPKhPhj)
        /*0044*/ 	.word	0x00000000
.L_11:


//--------------------- .nv.compat                --------------------------
	.section	.nv.compat,"",@"SHT_CUDA_COMPAT_INFO"
	.align	4
        /*0000*/ 	.byte	0x02, 0x09, 0x00, 0x00, 0x02, 0x02, 0x01, 0x00, 0x02, 0x05, 0x05, 0x00, 0x03, 0x07, 0x01, 0x01
        /*0010*/ 	.byte	0x02, 0x03, 0x00, 0x00, 0x02, 0x06, 0x01, 0x00, 0x04, 0x0b, 0x08, 0x00, 0x09, 0x00, 0x00, 0x00
        /*0020*/ 	.byte	0x00, 0x00, 0x00, 0x00


//--------------------- .nv.info._Z23cuda_bip32_derive_batchPKhPKjPhj --------------------------
	.section	.nv.info._Z23cuda_bip32_derive_batchPKhPKjPhj,"",@"SHT_CUDA_INFO"
	.sectionflags	@""
	.align	4


	//----- nvinfo : EIATTR_CUDA_API_VERSION
	.align		4
        /*0000*/ 	.byte	0x04, 0x37
        /*0002*/ 	.short	(.L_13 - .L_12)
.L_12:
        /*0004*/ 	.word	0x00000082


	//----- nvinfo : EIATTR_KPARAM_INFO
	.align		4
.L_13:
        /*0008*/ 	.byte	0x04, 0x17
        /*000a*/ 	.short	(.L_15 - .L_14)
.L_14:
        /*000c*/ 	.word	0x00000000
        /*0010*/ 	.short	0x0003
        /*0012*/ 	.short	0x0018
        /*0014*/ 	.byte	0x00, 0xf0, 0x11, 0x00


	//----- nvinfo : EIATTR_KPARAM_INFO
	.align		4
.L_15:
        /*0018*/ 	.byte	0x04, 0x17
        /*001a*/ 	.short	(.L_17 - .L_16)
.L_16:
        /*001c*/ 	.word	0x00000000
        /*0020*/ 	.short	0x0002
        /*0022*/ 	.short	0x0010
        /*0024*/ 	.byte	0x00, 0xf5, 0x21, 0x00


	//----- nvinfo : EIATTR_KPARAM_INFO
	.align		4
.L_17:
        /*0028*/ 	.byte	0x04, 0x17
        /*002a*/ 	.short	(.L_19 - .L_18)
.L_18:
        /*002c*/ 	.word	0x00000000
        /*0030*/ 	.short	0x0001
        /*0032*/ 	.short	0x0008
        /*0034*/ 	.byte	0x00, 0xf5, 0x21, 0x00


	//----- nvinfo : EIATTR_KPARAM_INFO
	.align		4
.L_19:
        /*0038*/ 	.byte	0x04, 0x17
        /*003a*/ 	.short	(.L_21 - .L_20)
.L_20:
        /*003c*/ 	.word	0x00000000
        /*0040*/ 	.short	0x0000
        /*0042*/ 	.short	0x0000
        /*0044*/ 	.byte	0x00, 0xf5, 0x21, 0x00


	//----- nvinfo : EIATTR_SPARSE_MMA_MASK
	.align		4
.L_21:
        /*0048*/ 	.byte	0x03, 0x50
        /*004a*/ 	.short	0x0000


	//----- nvinfo : EIATTR_MAXREG_COUNT
	.align		4
        /*004c*/ 	.byte	0x03, 0x1b
        /*004e*/ 	.short	0x00ff


	//----- nvinfo : EIATTR_MERCURY_ISA_VERSION
	.align		4
        /*0050*/ 	.byte	0x03, 0x5f
        /*0052*/ 	.short	0x0101


	//----- nvinfo : EIATTR_VRC_CTA_INIT_COUNT
	.align		4
        /*0054*/ 	.byte	0x02, 0x4a
	.zero		1
	.zero		1


	//----- nvinfo : EIATTR_EXIT_INSTR_OFFSETS
	.align		4
        /*0058*/ 	.byte	0x04, 0x1c
        /*005a*/ 	.short	(.L_23 - .L_22)


	//   ....[0]....
.L_22:
        /*005c*/ 	.word	0x00000070


	//   ....[1]....
        /*0060*/ 	.word	0x000008f0


	//----- nvinfo : EIATTR_CBANK_PARAM_SIZE
	.align		4
.L_23:
        /*0064*/ 	.byte	0x03, 0x19
        /*0066*/ 	.short	0x001c


	//----- nvinfo : EIATTR_PARAM_CBANK
	.align		4
        /*0068*/ 	.byte	0x04, 0x0a
        /*006a*/ 	.short	(.L_25 - .L_24)
	.align		4
.L_24:
        /*006c*/ 	.word	index@(.nv.constant0._Z23cuda_bip32_derive_batchPKhPKjPhj)
        /*0070*/ 	.short	0x0380
        /*0072*/ 	.short	0x001c


	//----- nvinfo : EIATTR_SW_WAR
	.align		4
.L_25:
        /*0074*/ 	.byte	0x04, 0x36
        /*0076*/ 	.short	(.L_27 - .L_26)
.L_26:
        /*0078*/ 	.word	0x00000008
.L_27:


//--------------------- .nv.info._Z27cuda_secp256k1_pubkey_batchPKhPhj --------------------------
	.section	.nv.info._Z27cuda_secp256k1_pubkey_batchPKhPhj,"",@"SHT_CUDA_INFO"
	.sectionflags	@""
	.align	4


	//----- nvinfo : EIATTR_CUDA_API_VERSION
	.align		4
        /*0000*/ 	.byte	0x04, 0x37
        /*0002*/ 	.short	(.L_29 - .L_28)
.L_28:
        /*0004*/ 	.word	0x00000082


	//----- nvinfo : EIATTR_KPARAM_INFO
	.align		4
.L_29:
        /*0008*/ 	.byte	0x04, 0x17
        /*000a*/ 	.short	(.L_31 - .L_30)
.L_30:
        /*000c*/ 	.word	0x00000000
        /*0010*/ 	.short	0x0002
        /*0012*/ 	.short	0x0010
        /*0014*/ 	.byte	0x00, 0xf0, 0x11, 0x00


	//----- nvinfo : EIATTR_KPARAM_INFO
	.align		4
.L_31:
        /*0018*/ 	.byte	0x04, 0x17
        /*001a*/ 	.short	(.L_33 - .L_32)
.L_32:
        /*001c*/ 	.word	0x00000000
        /*0020*/ 	.short	0x0001
        /*0022*/ 	.short	0x0008
        /*0024*/ 	.byte	0x00, 0xf5, 0x21, 0x00


	//----- nvinfo : EIATTR_KPARAM_INFO
	.align		4
.L_33:
        /*0028*/ 	.byte	0x04, 0x17
        /*002a*/ 	.short	(.L_35 - .L_34)
.L_34:
        /*002c*/ 	.word	0x00000000
        /*0030*/ 	.short	0x0000
        /*0032*/ 	.short	0x0000
        /*0034*/ 	.byte	0x00, 0xf5, 0x21, 0x00


	//----- nvinfo : EIATTR_SPARSE_MMA_MASK
	.align		4
.L_35:
        /*0038*/ 	.byte	0x03, 0x50
        /*003a*/ 	.short	0x0000


	//----- nvinfo : EIATTR_MAXREG_COUNT
	.align		4
        /*003c*/ 	.byte	0x03, 0x1b
        /*003e*/ 	.short	0x00ff


	//----- nvinfo : EIATTR_MERCURY_ISA_VERSION
	.align		4
        /*0040*/ 	.byte	0x03, 0x5f
        /*0042*/ 	.short	0x0101


	//----- nvinfo : EIATTR_VRC_CTA_INIT_COUNT
	.align		4
        /*0044*/ 	.byte	0x02, 0x4a
	.zero		1
	.zero		1


	//----- nvinfo : EIATTR_EXIT_INSTR_OFFSETS
	.align		4
        /*0048*/ 	.byte	0x04, 0x1c
        /*004a*/ 	.short	(.L_37 - .L_36)


	//   ....[0]....
.L_36:
        /*004c*/ 	.word	0x00000070


	//   ....[1]....
        /*0050*/ 	.word	0x00000ff0


	//----- nvinfo : EIATTR_CBANK_PARAM_SIZE
	.align		4
.L_37:
        /*0054*/ 	.byte	0x03, 0x19
        /*0056*/ 	.short	0x0014


	//----- nvinfo : EIATTR_PARAM_CBANK
	.align		4
        /*0058*/ 	.byte	0x04, 0x0a
        /*005a*/ 	.short	(.L_39 - .L_38)
	.align		4
.L_38:
        /*005c*/ 	.word	index@(.nv.constant0._Z27cuda_secp256k1_pubkey_batchPKhPhj)
        /*0060*/ 	.short	0x0380
        /*0062*/ 	.short	0x0014


	//----- nvinfo : EIATTR_SW_WAR
	.align		4
.L_39:
        /*0064*/ 	.byte	0x04, 0x36
        /*0066*/ 	.short	(.L_41 - .L_40)
.L_40:
        /*0068*/ 	.word	0x00000008
.L_41:


//--------------------- .nv.callgraph             --------------------------
	.section	.nv.callgraph,"",@"SHT_CUDA_CALLGRAPH"
	.align	4
	.sectionentsize	8
	.align		4
        /*0000*/ 	.word	0x00000000
	.align		4
        /*0004*/ 	.word	0xffffffff
	.align		4
        /*0008*/ 	.word	0x00000000
	.align		4
        /*000c*/ 	.word	0xfffffffe
	.align		4
        /*0010*/ 	.word	0x00000000
	.align		4
        /*0014*/ 	.word	0xfffffffd
	.align		4
        /*0018*/ 	.word	0x00000000
	.align		4
        /*001c*/ 	.word	0xfffffffc


//--------------------- .text._Z23cuda_bip32_derive_batchPKhPKjPhj --------------------------
	.section	.text._Z23cuda_bip32_derive_batchPKhPKjPhj,"ax",@progbits
	.align	128
        .global         _Z23cuda_bip32_derive_batchPKhPKjPhj
        .type           _Z23cuda_bip32_derive_batchPKhPKjPhj,@function
        .size           _Z23cuda_bip32_derive_batchPKhPKjPhj,(.L_x_2 - _Z23cuda_bip32_derive_batchPKhPKjPhj)
        .other          _Z23cuda_bip32_derive_batchPKhPKjPhj,@"STO_CUDA_ENTRY STV_DEFAULT"
_Z23cuda_bip32_derive_batchPKhPKjPhj:
.text._Z23cuda_bip32_derive_batchPKhPKjPhj:
[----:B------:R-:W-:Y:S01]  /*0000*/  LDC R1, c[0x0][0x37c] ;  /* 0x0000df00ff017b82 */ /* 0x000fe20000000800 */
[----:B------:R-:W0:Y:S07]  /*0010*/  S2R R3, SR_TID.X ;  /* 0x0000000000037919 */ /* 0x000e2e0000002100 */
[----:B------:R-:W0:Y:S01]  /*0020*/  S2UR UR4, SR_CTAID.X ;  /* 0x00000000000479c3 */ /* 0x000e220000002500 */
[----:B------:R-:W1:Y:S07]  /*0030*/  LDCU UR5, c[0x0][0x398] ;  /* 0x00007300ff0577ac */ /* 0x000e6e0008000800 */
[----:B------:R-:W0:Y:S02]  /*0040*/  LDC R4, c[0x0][0x360] ;  /* 0x0000d800ff047b82 */ /* 0x000e240000000800 */
[----:B0-----:R-:W-:-:S05]  /*0050*/  IMAD R4, R4, UR4, R3 ;  /* 0x0000000404047c24 */ /* 0x001fca000f8e0203 */
[----:B-1----:R-:W-:-:S13]  /*0060*/  ISETP.GE.U32.AND P0, PT, R4, UR5, PT ;  /* 0x0000000504007c0c */ /* 0x002fda000bf06070 */
[----:B------:R-:W-:Y:S05]  /*0070*/  @P0 EXIT ;  /* 0x000000000000094d */ /* 0x000fea0003800000 */
[----:B------:R-:W0:Y:S01]  /*0080*/  LDCU.64 UR6, c[0x0][0x380] ;  /* 0x00007000ff0677ac */ /* 0x000e220008000a00 */
[----:B------:R-:W1:Y:S01]  /*0090*/  LDCU.64 UR4, c[0x0][0x358] ;  /* 0x00006b00ff0477ac */ /* 0x000e620008000a00 */
[----:B0-----:R-:W-:-:S05]  /*00a0*/  LEA R2, P0, R4, UR6, 0x6 ;  /* 0x0000000604027c11 */ /* 0x001fca000f8030ff */
[----:B------:R-:W-:Y:S01]  /*00b0*/  IMAD.X R3, RZ, RZ, UR7, P0 ;  /* 0x00000007ff037e24 */ /* 0x000fe200080e06ff */
[----:B------:R-:W0:Y:S04]  /*00c0*/  LDCU.64 UR6, c[0x0][0x390] ;  /* 0x00007200ff0677ac */ /* 0x000e280008000a00 */
[----:B-1----:R-:W2:Y:S04]  /*00d0*/  LDG.E.U8 R0, desc[UR4][R2.64] ;  /* 0x0000000402007981 */ /* 0x002ea8000c1e1100 */
[----:B------:R-:W2:Y:S01]  /*00e0*/  LDG.E.U8 R7, desc[UR4][R2.64+0x20] ;  /* 0x0000200402077981 */ /* 0x000ea2000c1e1100 */
[----:B0-----:R-:W-:-:S05]  /*00f0*/  LEA R4, P0, R4, UR6, 0x5 ;  /* 0x0000000604047c11 */ /* 0x001fca000f8028ff */
[----:B------:R-:W-:Y:S01]  /*0100*/  IMAD.X R5, RZ, RZ, UR7, P0 ;  /* 0x00000007ff057e24 */ /* 0x000fe200080e06ff */
[----:B--2---:R-:W-:-:S05]  /*0110*/  IADD3 R7, PT, PT, R0, R7, RZ ;  /* 0x0000000700077210 */ /* 0x004fca0007ffe0ff */
[----:B------:R0:W-:Y:S04]  /*0120*/  STG.E.U8 desc[UR4][R4.64], R7 ;  /* 0x0000000704007986 */ /* 0x0001e8000c101104 */
[----:B------:R-:W2:Y:S04]  /*0130*/  LDG.E.U8 R0, desc[UR4][R2.64+0x1] ;  /* 0x0000010402007981 */ /* 0x000ea8000c1e1100 */
[----:B------:R-:W2:Y:S02]  /*0140*/  LDG.E.U8 R9, desc[UR4][R2.64+0x21] ;  /* 0x0000210402097981 */ /* 0x000ea4000c1e1100 */
[----:B--2---:R-:W-:-:S05]  /*0150*/  IMAD.IADD R9, R0, 0x1, R9 ;  /* 0x0000000100097824 */ /* 0x004fca00078e0209 */
[----:B------:R1:W-:Y:S04]  /*0160*/  STG.E.U8 desc[UR4][R4.64+0x1], R9 ;  /* 0x0000010904007986 */ /* 0x0003e8000c101104 */
[----:B------:R-:W2:Y:S04]  /*0170*/  LDG.E.U8 R0, desc[UR4][R2.64+0x2] ;  /* 0x0000020402007981 */ /* 0x000ea8000c1e1100 */
[----:B------:R-:W2:Y:S02]  /*0180*/  LDG.E.U8 R11, desc[UR4][R2.64+0x22] ;  /* 0x00002204020b7981 */ /* 0x000ea4000c1e1100 */
[----:B--2---:R-:W-:-:S05]  /*0190*/  IADD3 R11, PT, PT, R0, R11, RZ ;  /* 0x0000000b000b7210 */ /* 0x004fca0007ffe0ff */
[----:B------:R2:W-:Y:S04]  /*01a0*/  STG.E.U8 desc[UR4][R4.64+0x2], R11 ;  /* 0x0000020b04007986 */ /* 0x0005e8000c101104 */
[----:B------:R-:W3:Y:S04]  /*01b0*/  LDG.E.U8 R0, desc[UR4][R2.64+0x3] ;  /* 0x0000030402007981 */ /* 0x000ee8000c1e1100 */
[----:B------:R-:W3:Y:S02]  /*01c0*/  LDG.E.U8 R13, desc[UR4][R2.64+0x23] ;  /* 0x00002304020d7981 */ /* 0x000ee4000c1e1100 */
[----:B---3--:R-:W-:-:S05]  /*01d0*/  IMAD.IADD R13, R0, 0x1, R13 ;  /* 0x00000001000d7824 */ /* 0x008fca00078e020d */
[----:B------:R3:W-:Y:S04]  /*01e0*/  STG.E.U8 desc[UR4][R4.64+0x3], R13 ;  /* 0x0000030d04007986 */ /* 0x0007e8000c101104 */
[----:B------:R-:W4:Y:S04]  /*01f0*/  LDG.E.U8 R0, desc[UR4][R2.64+0x4] ;  /* 0x0000040402007981 */ /* 0x000f28000c1e1100 */
[----:B0-----:R-:W4:Y:S02]  /*0200*/  LDG.E.U8 R7, desc[UR4][R2.64+0x24] ;  /* 0x0000240402077981 */ /* 0x001f24000c1e1100 */
[----:B----4-:R-:W-:-:S05]  /*0210*/  IADD3 R7, PT, PT, R0, R7, RZ ;  /* 0x0000000700077210 */ /* 0x010fca0007ffe0ff */
[----:B------:R0:W-:Y:S04]  /*0220*/  STG.E.U8 desc[UR4][R4.64+0x4], R7 ;  /* 0x0000040704007986 */ /* 0x0001e8000c101104 */
[----:B------:R-:W4:Y:S04]  /*0230*/  LDG.E.U8 R0, desc[UR4][R2.64+0x5] ;  /* 0x0000050402007981 */ /* 0x000f28000c1e1100 */
[----:B-1----:R-:W4:Y:S02]  /*0240*/  LDG.E.U8 R9, desc[UR4][R2.64+0x25] ;  /* 0x0000250402097981 */ /* 0x002f24000c1e1100 */
[----:B----4-:R-:W-:-:S05]  /*0250*/  IMAD.IADD R9, R0, 0x1, R9 ;  /* 0x0000000100097824 */ /* 0x010fca00078e0209 */
[----:B------:R1:W-:Y:S04]  /*0260*/  STG.E.U8 desc[UR4][R4.64+0x5], R9 ;  /* 0x0000050904007986 */ /* 0x0003e8000c101104 */
[----:B------:R-:W4:Y:S04]  /*0270*/  LDG.E.U8 R0, desc[UR4][R2.64+0x6] ;  /* 0x0000060402007981 */ /* 0x000f28000c1e1100 */
[----:B--2---:R-:W4:Y:S02]  /*0280*/  LDG.E.U8 R11, desc[UR4][R2.64+0x26] ;  /* 0x00002604020b7981 */ /* 0x004f24000c1e1100 */
[----:B----4-:R-:W-:-:S05]  /*0290*/  IADD3 R11, PT, PT, R0, R11, RZ ;  /* 0x0000000b000b7210 */ /* 0x010fca0007ffe0ff */
[----:B------:R2:W-:Y:S04]  /*02a0*/  STG.E.U8 desc[UR4][R4.64+0x6], R11 ;  /* 0x0000060b04007986 */ /* 0x0005e8000c101104 */
[----:B------:R-:W4:Y:S04]  /*02b0*/  LDG.E.U8 R0, desc[UR4][R2.64+0x7] ;  /* 0x0000070402007981 */ /* 0x000f28000c1e1100 */
[----:B---3--:R-:W4:Y:S02]  /*02c0*/  LDG.E.U8 R13, desc[UR4][R2.64+0x27] ;  /* 0x00002704020d7981 */ /* 0x008f24000c1e1100 */
[----:B----4-:R-:W-:-:S05]  /*02d0*/  IMAD.IADD R13, R0, 0x1, R13 ;  /* 0x00000001000d7824 */ /* 0x010fca00078e020d */
        /* <DEDUP_REMOVED lines=84> */
[----:B------:R-:W-:Y:S04]  /*0820*/  STG.E.U8 desc[UR4][R4.64+0x1c], R7 ;  /* 0x00001c0704007986 */ /* 0x000fe8000c101104 */
[----:B------:R-:W4:Y:S04]  /*0830*/  LDG.E.U8 R0, desc[UR4][R2.64+0x1d] ;  /* 0x00001d0402007981 */ /* 0x000f28000c1e1100 */
[----:B-1----:R-:W4:Y:S02]  /*0840*/  LDG.E.U8 R9, desc[UR4][R2.64+0x3d] ;  /* 0x00003d0402097981 */ /* 0x002f24000c1e1100 */
[----:B----4-:R-:W-:-:S05]  /*0850*/  IMAD.IADD R9, R0, 0x1, R9 ;  /* 0x0000000100097824 */ /* 0x010fca00078e0209 */
[----:B------:R-:W-:Y:S04]  /*0860*/  STG.E.U8 desc[UR4][R4.64+0x1d], R9 ;  /* 0x00001d0904007986 */ /* 0x000fe8000c101104 */
[----:B------:R-:W4:Y:S04]  /*0870*/  LDG.E.U8 R0, desc[UR4][R2.64+0x1e] ;  /* 0x00001e0402007981 */ /* 0x000f28000c1e1100 */
[----:B--2---:R-:W4:Y:S02]  /*0880*/  LDG.E.U8 R11, desc[UR4][R2.64+0x3e] ;  /* 0x00003e04020b7981 */ /* 0x004f24000c1e1100 */
[----:B----4-:R-:W-:-:S05]  /*0890*/  IADD3 R11, PT, PT, R0, R11, RZ ;  /* 0x0000000b000b7210 */ /* 0x010fca0007ffe0ff */
[----:B------:R-:W-:Y:S04]  /*08a0*/  STG.E.U8 desc[UR4][R4.64+0x1e], R11 ;  /* 0x00001e0b04007986 */ /* 0x000fe8000c101104 */
[----:B------:R-:W2:Y:S04]  /*08b0*/  LDG.E.U8 R0, desc[UR4][R2.64+0x1f] ;  /* 0x00001f0402007981 */ /* 0x000ea8000c1e1100 */
[----:B---3--:R-:W2:Y:S02]  /*08c0*/  LDG.E.U8 R13, desc[UR4][R2.64+0x3f] ;  /* 0x00003f04020d7981 */ /* 0x008ea4000c1e1100 */
[----:B--2---:R-:W-:-:S05]  /*08d0*/  IMAD.IADD R13, R0, 0x1, R13 ;  /* 0x00000001000d7824 */ /* 0x004fca00078e020d */
[----:B------:R-:W-:Y:S01]  /*08e0*/  STG.E.U8 desc[UR4][R4.64+0x1f], R13 ;  /* 0x00001f0d04007986 */ /* 0x000fe2000c101104 */
[----:B------:R-:W-:Y:S05]  /*08f0*/  EXIT ;  /* 0x000000000000794d */ /* 0x000fea0003800000 */
.L_x_0:
[----:B------:R-:W-:-:S00]  /*0900*/  BRA `(.L_x_0) ;  /* 0xfffffffc00fc7947 */ /* 0x000fc0000383ffff */
[----:B------:R-:W-:-:S00]  /*0910*/  NOP ;  /* 0x0000000000007918 */ /* 0x000fc00000000000 */
        /* <DEDUP_REMOVED lines=14> */
.L_x_2:


//--------------------- .text._Z27cuda_secp256k1_pubkey_batchPKhPhj --------------------------
	.section	.text._Z27cuda_secp256k1_pubkey_batchPKhPhj,"ax",@progbits
	.align	128
        .global         _Z27cuda_secp256k1_pubkey_batchPKhPhj
        .type           _Z27cuda_secp256k1_pubkey_batchPKhPhj,@function
        .size           _Z27cuda_secp256k1_pubkey_batchPKhPhj,(.L_x_3 - _Z27cuda_secp256k1_pubkey_batchPKhPhj)
        .other          _Z27cuda_secp256k1_pubkey_batchPKhPhj,@"STO_CUDA_ENTRY STV_DEFAULT"
_Z27cuda_secp256k1_pubkey_batchPKhPhj:
.text._Z27cuda_secp256k1_pubkey_batchPKhPhj:
        /* <DEDUP_REMOVED lines=8> */
[----:B------:R-:W0:Y:S01]  /*0080*/  LDCU.128 UR8, c[0x0][0x380] ;  /* 0x00007000ff0877ac */ /* 0x000e220008000c00 */
[----:B------:R-:W-:Y:S01]  /*0090*/  IMAD.SHL.U32 R28, R0, 0x20, RZ ;  /* 0x00000020001c7824 */ /* 0x000fe200078e00ff */
[----:B------:R-:W1:Y:S04]  /*00a0*/  LDCU.64 UR4, c[0x0][0x358] ;  /* 0x00006b00ff0477ac */ /* 0x000e680008000a00 */
[----:B0-----:R-:W-:-:S05]  /*00b0*/  IADD3 R26, P0, PT, R28, UR8, RZ ;  /* 0x000000081c1a7c10 */ /* 0x001fca000ff1e0ff */
[----:B------:R-:W-:-:S05]  /*00c0*/  IMAD.X R27, RZ, RZ, UR9, P0 ;  /* 0x00000009ff1b7e24 */ /* 0x000fca00080e06ff */
[----:B-1----:R-:W2:Y:S01]  /*00d0*/  LDG.E.U8 R5, desc[UR4][R26.64] ;  /* 0x000000041a057981 */ /* 0x002ea2000c1e1100 */
[----:B------:R-:W-:Y:S01]  /*00e0*/  SHF.L.U32 R0, R0, 0x6, RZ ;  /* 0x0000000600007819 */ /* 0x000fe200000006ff */
[----:B------:R-:W-:-:S03]  /*00f0*/  VIADD R24, R28, 0x1 ;  /* 0x000000011c187836 */ /* 0x000fc60000000000 */
[----:B------:R-:W-:Y:S02]  /*0100*/  IADD3 R2, P0, PT, R0, UR10, RZ ;  /* 0x0000000a00027c10 */ /* 0x000fe4000ff1e0ff */
[----:B------:R-:W-:-:S03]  /*0110*/  IADD3 R24, P1, PT, R24, UR8, RZ ;  /* 0x0000000818187c10 */ /* 0x000fc6000ff3e0ff */
[----:B------:R-:W-:Y:S01]  /*0120*/  IMAD.X R3, RZ, RZ, UR11, P0 ;  /* 0x0000000bff037e24 */ /* 0x000fe200080e06ff */
[----:B------:R-:W-:-:S04]  /*0130*/  IADD3.X R25, PT, PT, RZ, UR9, RZ, P1, !PT ;  /* 0x00000009ff197c10 */ /* 0x000fc80008ffe4ff */
[----:B--2---:R0:W-:Y:S04]  /*0140*/  STG.E.U8 desc[UR4][R2.64], R5 ;  /* 0x0000000502007986 */ /* 0x0041e8000c101104 */
[----:B------:R-:W2:Y:S01]  /*0150*/  LDG.E.U8 R4, desc[UR4][R24.64] ;  /* 0x0000000418047981 */ /* 0x000ea2000c1e1100 */
[----:B------:R-:W-:-:S05]  /*0160*/  VIADD R22, R28, 0x2 ;  /* 0x000000021c167836 */ /* 0x000fca0000000000 */
[----:B------:R-:W-:-:S05]  /*0170*/  IADD3 R22, P0, PT, R22, UR8, RZ ;  /* 0x0000000816167c10 */ /* 0x000fca000ff1e0ff */
[----:B------:R-:W-:Y:S01]  /*0180*/  IMAD.X R23, RZ, RZ, UR9, P0 ;  /* 0x00000009ff177e24 */ /* 0x000fe200080e06ff */
[----:B--2---:R-:W-:-:S05]  /*0190*/  IADD3 R7, PT, PT, R4, 0x1, RZ ;  /* 0x0000000104077810 */ /* 0x004fca0007ffe0ff */
[----:B------:R1:W-:Y:S04]  /*01a0*/  STG.E.U8 desc[UR4][R2.64+0x1], R7 ;  /* 0x0000010702007986 */ /* 0x0003e8000c101104 */
[----:B------:R-:W0:Y:S01]  /*01b0*/  LDG.E.U8 R4, desc[UR4][R22.64] ;  /* 0x0000000416047981 */ /* 0x000e22000c1e1100 */
[----:B------:R-:W-:-:S05]  /*01c0*/  VIADD R14, R28, 0x3 ;  /* 0x000000031c0e7836 */ /* 0x000fca0000000000 */
[----:B------:R-:W-:-:S05]  /*01d0*/  IADD3 R14, P0, PT, R14, UR8, RZ ;  /* 0x000000080e0e7c10 */ /* 0x000fca000ff1e0ff */
[----:B------:R-:W-:Y:S01]  /*01e0*/  IMAD.X R15, RZ, RZ, UR9, P0 ;  /* 0x00000009ff0f7e24 */ /* 0x000fe200080e06ff */
[----:B0-----:R-:W-:-:S05]  /*01f0*/  IADD3 R5, PT, PT, R4, 0x2, RZ ;  /* 0x0000000204057810 */ /* 0x001fca0007ffe0ff */
[----:B------:R0:W-:Y:S04]  /*0200*/  STG.E.U8 desc[UR4][R2.64+0x2], R5 ;  /* 0x0000020502007986 */ /* 0x0001e8000c101104 */
[----:B------:R-:W1:Y:S01]  /*0210*/  LDG.E.U8 R4, desc[UR4][R14.64] ;  /* 0x000000040e047981 */ /* 0x000e62000c1e1100 */
[----:B------:R-:W-:-:S05]  /*0220*/  VIADD R18, R28, 0x4 ;  /* 0x000000041c127836 */ /* 0x000fca0000000000 */
[----:B------:R-:W-:-:S05]  /*0230*/  IADD3 R18, P0, PT, R18, UR8, RZ ;  /* 0x0000000812127c10 */ /* 0x000fca000ff1e0ff */
[----:B------:R-:W-:Y:S01]  /*0240*/  IMAD.X R19, RZ, RZ, UR9, P0 ;  /* 0x00000009ff137e24 */ /* 0x000fe200080e06ff */
[----:B-1----:R-:W-:-:S05]  /*0250*/  IADD3 R7, PT, PT, R4, 0x3, RZ ;  /* 0x0000000304077810 */ /* 0x002fca0007ffe0ff */
[----:B------:R1:W-:Y:S04]  /*0260*/  STG.E.U8 desc[UR4][R2.64+0x3], R7 ;  /* 0x0000030702007986 */ /* 0x0003e8000c101104 */
[----:B------:R-:W2:Y:S01]  /*0270*/  LDG.E.U8 R4, desc[UR4][R18.64] ;  /* 0x0000000412047981 */ /* 0x000ea2000c1e1100 */
[----:B------:R-:W-:Y:S02]  /*0280*/  VIADD R16, R28, 0x6 ;  /* 0x000000061c107836 */ /* 0x000fe40000000000 */
[----:B--2---:R-:W-:-:S05]  /*0290*/  VIADD R9, R4, 0x4 ;  /* 0x0000000404097836 */ /* 0x004fca0000000000 */
[----:B------:R2:W-:Y:S04]  /*02a0*/  STG.E.U8 desc[UR4][R2.64+0x4], R9 ;  /* 0x0000040902007986 */ /* 0x0005e8000c101104 */
[----:B------:R-:W0:Y:S01]  /*02b0*/  LDG.E.U8 R4, desc[UR4][R14.64+0x2] ;  /* 0x000002040e047981 */ /* 0x000e22000c1e1100 */
[----:B------:R-:W-:-:S04]  /*02c0*/  IADD3 R16, P0, PT, R16, UR8, RZ ;  /* 0x0000000810107c10 */ /* 0x000fc8000ff1e0ff */
[----:B------:R-:W-:Y:S01]  /*02d0*/  IADD3.X R17, PT, PT, RZ, UR9, RZ, P0, !PT ;  /* 0x00000009ff117c10 */ /* 0x000fe200087fe4ff */
[----:B0-----:R-:W-:-:S05]  /*02e0*/  VIADD R5, R4, 0x5 ;  /* 0x0000000504057836 */ /* 0x001fca0000000000 */
[----:B------:R0:W-:Y:S04]  /*02f0*/  STG.E.U8 desc[UR4][R2.64+0x5], R5 ;  /* 0x0000050502007986 */ /* 0x0001e8000c101104 */
[----:B------:R-:W1:Y:S01]  /*0300*/  LDG.E.U8 R4, desc[UR4][R16.64] ;  /* 0x0000000410047981 */ /* 0x000e62000c1e1100 */
[----:B------:R-:W-:Y:S01]  /*0310*/  IADD3 R20, PT, PT, R28, 0x8, RZ ;  /* 0x000000081c147810 */ /* 0x000fe20007ffe0ff */
[----:B-1----:R-:W-:-:S05]  /*0320*/  VIADD R7, R4, 0x6 ;  /* 0x0000000604077836 */ /* 0x002fca0000000000 */
[----:B------:R1:W-:Y:S04]  /*0330*/  STG.E.U8 desc[UR4][R2.64+0x6], R7 ;  /* 0x0000060702007986 */ /* 0x0003e8000c101104 */
[----:B------:R-:W2:Y:S01]  /*0340*/  LDG.E.U8 R4, desc[UR4][R14.64+0x4] ;  /* 0x000004040e047981 */ /* 0x000ea2000c1e1100 */
[----:B------:R-:W-:-:S05]  /*0350*/  IADD3 R20, P0, PT, R20, UR8, RZ ;  /* 0x0000000814147c10 */ /* 0x000fca000ff1e0ff */
[----:B------:R-:W-:Y:S02]  /*0360*/  IMAD.X R21, RZ, RZ, UR9, P0 ;  /* 0x00000009ff157e24 */ /* 0x000fe400080e06ff */
[----:B--2---:R-:W-:-:S05]  /*0370*/  VIADD R9, R4, 0x7 ;  /* 0x0000000704097836 */ /* 0x004fca0000000000 */
[----:B------:R2:W-:Y:S04]  /*0380*/  STG.E.U8 desc[UR4][R2.64+0x7], R9 ;  /* 0x0000070902007986 */ /* 0x0005e8000c101104 */
[----:B------:R-:W0:Y:S02]  /*0390*/  LDG.E.U8 R4, desc[UR4][R20.64] ;  /* 0x0000000414047981 */ /* 0x000e24000c1e1100 */
[----:B0-----:R-:W-:-:S05]  /*03a0*/  IADD3 R5, PT, PT, R4, 0x8, RZ ;  /* 0x0000000804057810 */ /* 0x001fca0007ffe0ff */
[----:B------:R0:W-:Y:S04]  /*03b0*/  STG.E.U8 desc[UR4][R2.64+0x8], R5 ;  /* 0x0000080502007986 */ /* 0x0001e8000c101104 */
[----:B------:R-:W1:Y:S02]  /*03c0*/  LDG.E.U8 R4, desc[UR4][R14.64+0x6] ;  /* 0x000006040e047981 */ /* 0x000e64000c1e1100 */
[----:B-1----:R-:W-:-:S05]  /*03d0*/  VIADD R7, R4, 0x9 ;  /* 0x0000000904077836 */ /* 0x002fca0000000000 */
[----:B------:R1:W-:Y:S04]  /*03e0*/  STG.E.U8 desc[UR4][R2.64+0x9], R7 ;  /* 0x0000090702007986 */ /* 0x0003e8000c101104 */
[----:B------:R-:W3:Y:S02]  /*03f0*/  LDG.E.U8 R4, desc[UR4][R16.64+0x4] ;  /* 0x0000040410047981 */ /* 0x000ee4000c1e1100 */
[----:B---3--:R-:W-:-:S05]  /*0400*/  VIADD R11, R4, 0xa ;  /* 0x0000000a040b7836 */ /* 0x008fca0000000000 */
[----:B------:R3:W-:Y:S04]  /*0410*/  STG.E.U8 desc[UR4][R2.64+0xa], R11 ;  /* 0x00000a0b02007986 */ /* 0x0007e8000c101104 */
[----:B------:R-:W2:Y:S02]  /*0420*/  LDG.E.U8 R4, desc[UR4][R14.64+0x8] ;  /* 0x000008040e047981 */ /* 0x000ea4000c1e1100 */
[----:B--2---:R-:W-:-:S05]  /*0430*/  IADD3 R9, PT, PT, R4, 0xb, RZ ;  /* 0x0000000b04097810 */ /* 0x004fca0007ffe0ff */
[----:B------:R-:W-:Y:S04]  /*0440*/  STG.E.U8 desc[UR4][R2.64+0xb], R9 ;  /* 0x00000b0902007986 */ /* 0x000fe8000c101104 */
[----:B------:R-:W0:Y:S02]  /*0450*/  LDG.E.U8 R4, desc[UR4][R18.64+0x8] ;  /* 0x0000080412047981 */ /* 0x000e24000c1e1100 */
[----:B0-----:R-:W-:-:S05]  /*0460*/  VIADD R5, R4, 0xc ;  /* 0x0000000c04057836 */ /* 0x001fca0000000000 */
[----:B------:R0:W-:Y:S04]  /*0470*/  STG.E.U8 desc[UR4][R2.64+0xc], R5 ;  /* 0x00000c0502007986 */ /* 0x0001e8000c101104 */
[----:B------:R-:W1:Y:S02]  /*0480*/  LDG.E.U8 R4, desc[UR4][R14.64+0xa] ;  /* 0x00000a040e047981 */ /* 0x000e64000c1e1100 */
[----:B-1----:R-:W-:-:S05]  /*0490*/  VIADD R7, R4, 0xd ;  /* 0x0000000d04077836 */ /* 0x002fca0000000000 */
[----:B------:R-:W-:Y:S04]  /*04a0*/  STG.E.U8 desc[UR4][R2.64+0xd], R7 ;  /* 0x00000d0702007986 */ /* 0x000fe8000c101104 */
[----:B------:R-:W3:Y:S01]  /*04b0*/  LDG.E.U8 R4, desc[UR4][R16.64+0x8] ;  /* 0x0000080410047981 */ /* 0x000ee2000c1e1100 */
[----:B------:R-:W-:Y:S01]  /*04c0*/  VIADD R12, R28, 0x10 ;  /* 0x000000101c0c7836 */ /* 0x000fe20000000000 */
[----:B---3--:R-:W-:-:S05]  /*04d0*/  IADD3 R11, PT, PT, R4, 0xe, RZ ;  /* 0x0000000e040b7810 */ /* 0x008fca0007ffe0ff */
[----:B------:R1:W-:Y:S04]  /*04e0*/  STG.E.U8 desc[UR4][R2.64+0xe], R11 ;  /* 0x00000e0b02007986 */ /* 0x0003e8000c101104 */
[----:B------:R-:W0:Y:S01]  /*04f0*/  LDG.E.U8 R4, desc[UR4][R14.64+0xc] ;  /* 0x00000c040e047981 */ /* 0x000e22000c1e1100 */
[----:B------:R-:W-:-:S05]  /*0500*/  IADD3 R12, P0, PT, R12, UR8, RZ ;  /* 0x000000080c0c7c10 */ /* 0x000fca000ff1e0ff */
[----:B------:R-:W-:Y:S01]  /*0510*/  IMAD.X R13, RZ, RZ, UR9, P0 ;  /* 0x00000009ff0d7e24 */ /* 0x000fe200080e06ff */
[----:B0-----:R-:W-:-:S05]  /*0520*/  IADD3 R5, PT, PT, R4, 0xf, RZ ;  /* 0x0000000f04057810 */ /* 0x001fca0007ffe0ff */
[----:B------:R0:W-:Y:S04]  /*0530*/  STG.E.U8 desc[UR4][R2.64+0xf], R5 ;  /* 0x00000f0502007986 */ /* 0x0001e8000c101104 */
[----:B------:R-:W2:Y:S01]  /*0540*/  LDG.E.U8 R4, desc[UR4][R12.64] ;  /* 0x000000040c047981 */ /* 0x000ea2000c1e1100 */
[----:B------:R-:W-:Y:S02]  /*0550*/  VIADD R30, R0, 0x10 ;  /* 0x00000010001e7836 */ /* 0x000fe40000000000 */
[----:B------:R-:W-:-:S03]  /*0560*/  VIADD R10, R28, 0x11 ;  /* 0x000000111c0a7836 */ /* 0x000fc60000000000 */
[----:B------:R-:W-:Y:S02]  /*0570*/  IADD3 R30, P0, PT, R30, UR10, RZ ;  /* 0x0000000a1e1e7c10 */ /* 0x000fe4000ff1e0ff */
[----:B------:R-:W-:Y:S02]  /*0580*/  IADD3 R10, P1, PT, R10, UR8, RZ ;  /* 0x000000080a0a7c10 */ /* 0x000fe4000ff3e0ff */
[----:B------:R-:W-:-:S03]  /*0590*/  IADD3.X R31, PT, PT, RZ, UR11, RZ, P0, !PT ;  /* 0x0000000bff1f7c10 */ /* 0x000fc600087fe4ff */
[----:B-1----:R-:W-:Y:S02]  /*05a0*/  IMAD.X R11, RZ, RZ, UR9, P1 ;  /* 0x00000009ff0b7e24 */ /* 0x002fe400088e06ff */
[----:B--2---:R-:W-:-:S05]  /*05b0*/  VIADD R7, R4, 0x10 ;  /* 0x0000001004077836 */ /* 0x004fca0000000000 */
[----:B------:R1:W-:Y:S04]  /*05c0*/  STG.E.U8 desc[UR4][R30.64], R7 ;  /* 0x000000071e007986 */ /* 0x0003e8000c101104 */
[----:B------:R-:W0:Y:S01]  /*05d0*/  LDG.E.U8 R4, desc[UR4][R10.64] ;  /* 0x000000040a047981 */ /* 0x000e22000c1e1100 */
[----:B------:R-:W-:-:S04]  /*05e0*/  IADD3 R8, PT, PT, R28, 0x12, RZ ;  /* 0x000000121c087810 */ /* 0x000fc80007ffe0ff */
[----:B------:R-:W-:-:S05]  /*05f0*/  IADD3 R8, P0, PT, R8, UR8, RZ ;  /* 0x0000000808087c10 */ /* 0x000fca000ff1e0ff */
[----:B------:R-:W-:Y:S02]  /*0600*/  IMAD.X R9, RZ, RZ, UR9, P0 ;  /* 0x00000009ff097e24 */ /* 0x000fe400080e06ff */
[----:B0-----:R-:W-:-:S05]  /*0610*/  VIADD R5, R4, 0x11 ;  /* 0x0000001104057836 */ /* 0x001fca0000000000 */
[----:B------:R0:W-:Y:S04]  /*0620*/  STG.E.U8 desc[UR4][R30.64+0x1], R5 ;  /* 0x000001051e007986 */ /* 0x0001e8000c101104 */
[----:B------:R-:W2:Y:S01]  /*0630*/  LDG.E.U8 R4, desc[UR4][R8.64] ;  /* 0x0000000408047981 */ /* 0x000ea2000c1e1100 */
[----:B------:R-:W-:-:S04]  /*0640*/  IADD3 R2, PT, PT, R28, 0x13, RZ ;  /* 0x000000131c027810 */ /* 0x000fc80007ffe0ff */
[----:B------:R-:W-:-:S05]  /*0650*/  IADD3 R2, P0, PT, R2, UR8, RZ ;  /* 0x0000000802027c10 */ /* 0x000fca000ff1e0ff */
[----:B------:R-:W-:Y:S02]  /*0660*/  IMAD.X R3, RZ, RZ, UR9, P0 ;  /* 0x00000009ff037e24 */ /* 0x000fe400080e06ff */
[----:B--2---:R-:W-:-:S05]  /*0670*/  VIADD R29, R4, 0x12 ;  /* 0x00000012041d7836 */ /* 0x004fca0000000000 */
[----:B------:R2:W-:Y:S04]  /*0680*/  STG.E.U8 desc[UR4][R30.64+0x2], R29 ;  /* 0x0000021d1e007986 */ /* 0x0005e8000c101104 */
[----:B------:R-:W3:Y:S01]  /*0690*/  LDG.E.U8 R4, desc[UR4][R2.64] ;  /* 0x0000000402047981 */ /* 0x000ee2000c1e1100 */
[----:B------:R-:W-:-:S04]  /*06a0*/  IADD3 R6, PT, PT, R28, 0x14, RZ ;  /* 0x000000141c067810 */ /* 0x000fc80007ffe0ff */
[----:B------:R-:W-:-:S05]  /*06b0*/  IADD3 R6, P0, PT, R6, UR8, RZ ;  /* 0x0000000806067c10 */ /* 0x000fca000ff1e0ff */
[----:B-1----:R-:W-:Y:S01]  /*06c0*/  IMAD.X R7, RZ, RZ, UR9, P0 ;  /* 0x00000009ff077e24 */ /* 0x002fe200080e06ff */
[----:B---3--:R-:W-:-:S05]  /*06d0*/  IADD3 R33, PT, PT, R4, 0x13, RZ ;  /* 0x0000001304217810 */ /* 0x008fca0007ffe0ff */
[----:B------:R1:W-:Y:S04]  /*06e0*/  STG.E.U8 desc[UR4][R30.64+0x3], R33 ;  /* 0x000003211e007986 */ /* 0x0003e8000c101104 */
[----:B------:R-:W3:Y:S02]  /*06f0*/  LDG.E.U8 R4, desc[UR4][R6.64] ;  /* 0x0000000406047981 */ /* 0x000ee4000c1e1100 */
[----:B---3--:R-:W-:-:S05]  /*0700*/  VIADD R35, R4, 0x14 ;  /* 0x0000001404237836 */ /* 0x008fca0000000000 */
[----:B------:R3:W-:Y:S04]  /*0710*/  STG.E.U8 desc[UR4][R30.64+0x4], R35 ;  /* 0x000004231e007986 */ /* 0x0007e8000c101104 */
[----:B------:R-:W4:Y:S01]  /*0720*/  LDG.E.U8 R32, desc[UR4][R2.64+0x2] ;  /* 0x0000020402207981 */ /* 0x000f22000c1e1100 */
[----:B------:R-:W-:-:S04]  /*0730*/  IADD3 R4, PT, PT, R28, 0x16, RZ ;  /* 0x000000161c047810 */ /* 0x000fc80007ffe0ff */
[----:B------:R-:W-:-:S05]  /*0740*/  IADD3 R4, P0, PT, R4, UR8, RZ ;  /* 0x0000000804047c10 */ /* 0x000fca000ff1e0ff */
[----:B0-----:R-:W-:Y:S01]  /*0750*/  IMAD.X R5, RZ, RZ, UR9, P0 ;  /* 0x00000009ff057e24 */ /* 0x001fe200080e06ff */
[----:B----4-:R-:W-:-:S05]  /*0760*/  IADD3 R37, PT, PT, R32, 0x15, RZ ;  /* 0x0000001520257810 */ /* 0x010fca0007ffe0ff */
[----:B------:R0:W-:Y:S04]  /*0770*/  STG.E.U8 desc[UR4][R30.64+0x5], R37 ;  /* 0x000005251e007986 */ /* 0x0001e8000c101104 */
[----:B--2---:R-:W1:Y:S01]  /*0780*/  LDG.E.U8 R29, desc[UR4][R4.64] ;  /* 0x00000004041d7981 */ /* 0x004e62000c1e1100 */
[----:B------:R-:W-:Y:S01]  /*0790*/  IADD3 R28, PT, PT, R28, 0x18, RZ ;  /* 0x000000181c1c7810 */ /* 0x000fe20007ffe0ff */
[----:B-1----:R-:W-:-:S05]  /*07a0*/  VIADD R33, R29, 0x16 ;  /* 0x000000161d217836 */ /* 0x002fca0000000000 */
[----:B------:R1:W-:Y:S04]  /*07b0*/  STG.E.U8 desc[UR4][R30.64+0x6], R33 ;  /* 0x000006211e007986 */ /* 0x0003e8000c101104 */
[----:B------:R-:W3:Y:S01]  /*07c0*/  LDG.E.U8 R29, desc[UR4][R2.64+0x4] ;  /* 0x00000404021d7981 */ /* 0x000ee2000c1e1100 */
[----:B------:R-:W-:Y:S01]  /*07d0*/  IADD3 R28, P0, PT, R28, UR8, RZ ;  /* 0x000000081c1c7c10 */ /* 0x000fe2000ff1e0ff */
[----:B---3--:R-:W-:-:S03]  /*07e0*/  VIADD R35, R29, 0x17 ;  /* 0x000000171d237836 */ /* 0x008fc60000000000 */
[----:B------:R-:W-:Y:S02]  /*07f0*/  IADD3.X R29, PT, PT, RZ, UR9, RZ, P0, !PT ;  /* 0x00000009ff1d7c10 */ /* 0x000fe400087fe4ff */
[----:B------:R2:W-:Y:S04]  /*0800*/  STG.E.U8 desc[UR4][R30.64+0x7], R35 ;  /* 0x000007231e007986 */ /* 0x0005e8000c101104 */
[----:B------:R-:W0:Y:S02]  /*0810*/  LDG.E.U8 R32, desc[UR4][R28.64] ;  /* 0x000000041c207981 */ /* 0x000e24000c1e1100 */
[----:B0-----:R-:W-:-:S05]  /*0820*/  VIADD R37, R32, 0x18 ;  /* 0x0000001820257836 */ /* 0x001fca0000000000 */
[----:B------:R0:W-:Y:S04]  /*0830*/  STG.E.U8 desc[UR4][R30.64+0x8], R37 ;  /* 0x000008251e007986 */ /* 0x0001e8000c101104 */
[----:B------:R-:W1:Y:S02]  /*0840*/  LDG.E.U8 R32, desc[UR4][R2.64+0x6] ;  /* 0x0000060402207981 */ /* 0x000e64000c1e1100 */
[----:B-1----:R-:W-:-:S05]  /*0850*/  IADD3 R33, PT, PT, R32, 0x19, RZ ;  /* 0x0000001920217810 */ /* 0x002fca0007ffe0ff */
[----:B------:R1:W-:Y:S04]  /*0860*/  STG.E.U8 desc[UR4][R30.64+0x9], R33 ;  /* 0x000009211e007986 */ /* 0x0003e8000c101104 */
[----:B------:R-:W3:Y:S02]  /*0870*/  LDG.E.U8 R32, desc[UR4][R4.64+0x4] ;  /* 0x0000040404207981 */ /* 0x000ee4000c1e1100 */
[----:B---3--:R-:W-:-:S05]  /*0880*/  VIADD R32, R32, 0x1a ;  /* 0x0000001a20207836 */ /* 0x008fca0000000000 */
[----:B------:R3:W-:Y:S04]  /*0890*/  STG.E.U8 desc[UR4][R30.64+0xa], R32 ;  /* 0x00000a201e007986 */ /* 0x0007e8000c101104 */
[----:B------:R-:W2:Y:S02]  /*08a0*/  LDG.E.U8 R34, desc[UR4][R2.64+0x8] ;  /* 0x0000080402227981 */ /* 0x000ea4000c1e1100 */
[----:B--2---:R-:W-:-:S05]  /*08b0*/  IADD3 R35, PT, PT, R34, 0x1b, RZ ;  /* 0x0000001b22237810 */ /* 0x004fca0007ffe0ff */
[----:B------:R2:W-:Y:S04]  /*08c0*/  STG.E.U8 desc[UR4][R30.64+0xb], R35 ;  /* 0x00000b231e007986 */ /* 0x0005e8000c101104 */
[----:B------:R-:W0:Y:S02]  /*08d0*/  LDG.E.U8 R34, desc[UR4][R6.64+0x8] ;  /* 0x0000080406227981 */ /* 0x000e24000c1e1100 */
[----:B0-----:R-:W-:-:S05]  /*08e0*/  VIADD R37, R34, 0x1c ;  /* 0x0000001c22257836 */ /* 0x001fca0000000000 */
[----:B------:R0:W-:Y:S04]  /*08f0*/  STG.E.U8 desc[UR4][R30.64+0xc], R37 ;  /* 0x00000c251e007986 */ /* 0x0001e8000c101104 */
[----:B------:R-:W4:Y:S02]  /*0900*/  LDG.E.U8 R34, desc[UR4][R2.64+0xa] ;  /* 0x00000a0402227981 */ /* 0x000f24000c1e1100 */
[----:B----4-:R-:W-:-:S05]  /*0910*/  IADD3 R34, PT, PT, R34, 0x1d, RZ ;  /* 0x0000001d22227810 */ /* 0x010fca0007ffe0ff */
[----:B------:R4:W-:Y:S04]  /*0920*/  STG.E.U8 desc[UR4][R30.64+0xd], R34 ;  /* 0x00000d221e007986 */ /* 0x0009e8000c101104 */
[----:B-1----:R-:W5:Y:S02]  /*0930*/  LDG.E.U8 R33, desc[UR4][R4.64+0x8] ;  /* 0x0000080404217981 */ /* 0x002f64000c1e1100 */
[----:B-----5:R-:W-:-:S05]  /*0940*/  VIADD R36, R33, 0x1e ;  /* 0x0000001e21247836 */ /* 0x020fca0000000000 */
[----:B------:R-:W-:Y:S04]  /*0950*/  STG.E.U8 desc[UR4][R30.64+0xe], R36 ;  /* 0x00000e241e007986 */ /* 0x000fe8000c101104 */
[----:B---3--:R-:W2:Y:S02]  /*0960*/  LDG.E.U8 R32, desc[UR4][R2.64+0xc] ;  /* 0x00000c0402207981 */ /* 0x008ea4000c1e1100 */
[----:B--2---:R-:W-:-:S05]  /*0970*/  IADD3 R35, PT, PT, R32, 0x1f, RZ ;  /* 0x0000001f20237810 */ /* 0x004fca0007ffe0ff */
[----:B------:R1:W-:Y:S04]  /*0980*/  STG.E.U8 desc[UR4][R30.64+0xf], R35 ;  /* 0x00000f231e007986 */ /* 0x0003e8000c101104 */
[----:B------:R-:W0:Y:S01]  /*0990*/  LDG.E.U8 R26, desc[UR4][R26.64] ;  /* 0x000000041a1a7981 */ /* 0x000e22000c1e1100 */
[----:B------:R-:W-:-:S05]  /*09a0*/  VIADD R32, R0, 0x20 ;  /* 0x0000002000207836 */ /* 0x000fca0000000000 */
[----:B------:R-:W-:-:S04]  /*09b0*/  IADD3 R32, P0, PT, R32, UR10, RZ ;  /* 0x0000000a20207c10 */ /* 0x000fc8000ff1e0ff */
[----:B------:R-:W-:Y:S01]  /*09c0*/  IADD3.X R33, PT, PT, RZ, UR11, RZ, P0, !PT ;  /* 0x0000000bff217c10 */ /* 0x000fe200087fe4ff */
[----:B0-----:R-:W-:-:S05]  /*09d0*/  VIADD R37, R26, 0x20 ;  /* 0x000000201a257836 */ /* 0x001fca0000000000 */
[----:B------:R-:W-:Y:S04]  /*09e0*/  STG.E.U8 desc[UR4][R32.64], R37 ;  /* 0x0000002520007986 */ /* 0x000fe8000c101104 */
[----:B------:R-:W4:Y:S02]  /*09f0*/  LDG.E.U8 R24, desc[UR4][R24.64] ;  /* 0x0000000418187981 */ /* 0x000f24000c1e1100 */
[----:B----4-:R-:W-:-:S05]  /*0a00*/  IADD3 R34, PT, PT, R24, 0x21, RZ ;  /* 0x0000002118227810 */ /* 0x010fca0007ffe0ff */
[----:B------:R-:W-:Y:S04]  /*0a10*/  STG.E.U8 desc[UR4][R32.64+0x1], R34 ;  /* 0x0000012220007986 */ /* 0x000fe8000c101104 */
[----:B------:R-:W1:Y:S02]  /*0a20*/  LDG.E.U8 R22, desc[UR4][R22.64] ;  /* 0x0000000416167981 */ /* 0x000e64000c1e1100 */
[----:B-1----:R-:W-:-:S05]  /*0a30*/  VIADD R31, R22, 0x22 ;  /* 0x00000022161f7836 */ /* 0x002fca0000000000 */
[----:B------:R-:W-:Y:S04]  /*0a40*/  STG.E.U8 desc[UR4][R32.64+0x2], R31 ;  /* 0x0000021f20007986 */ /* 0x000fe8000c101104 */
[----:B------:R-:W2:Y:S02]  /*0a50*/  LDG.E.U8 R26, desc[UR4][R14.64] ;  /* 0x000000040e1a7981 */ /* 0x000ea4000c1e1100 */
[----:B--2---:R-:W-:-:S05]  /*0a60*/  IADD3 R27, PT, PT, R26, 0x23, RZ ;  /* 0x000000231a1b7810 */ /* 0x004fca0007ffe0ff */
[----:B------:R0:W-:Y:S04]  /*0a70*/  STG.E.U8 desc[UR4][R32.64+0x3], R27 ;  /* 0x0000031b20007986 */ /* 0x0001e8000c101104 */
[----:B------:R-:W2:Y:S02]  /*0a80*/  LDG.E.U8 R26, desc[UR4][R18.64] ;  /* 0x00000004121a7981 */ /* 0x000ea4000c1e1100 */
[----:B--2---:R-:W-:-:S05]  /*0a90*/  VIADD R35, R26, 0x24 ;  /* 0x000000241a237836 */ /* 0x004fca0000000000 */
[----:B------:R-:W-:Y:S04]  /*0aa0*/  STG.E.U8 desc[UR4][R32.64+0x4], R35 ;  /* 0x0000042320007986 */ /* 0x000fe8000c101104 */
[----:B------:R-:W2:Y:S02]  /*0ab0*/  LDG.E.U8 R24, desc[UR4][R14.64+0x2] ;  /* 0x000002040e187981 */ /* 0x000ea4000c1e1100 */
[----:B--2---:R-:W-:-:S05]  /*0ac0*/  IADD3 R25, PT, PT, R24, 0x25, RZ ;  /* 0x0000002518197810 */ /* 0x004fca0007ffe0ff */
[----:B------:R1:W-:Y:S04]  /*0ad0*/  STG.E.U8 desc[UR4][R32.64+0x5], R25 ;  /* 0x0000051920007986 */ /* 0x0003e8000c101104 */
[----:B------:R-:W2:Y:S02]  /*0ae0*/  LDG.E.U8 R22, desc[UR4][R16.64] ;  /* 0x0000000410167981 */ /* 0x000ea4000c1e1100 */
[----:B--2---:R-:W-:-:S05]  /*0af0*/  VIADD R23, R22, 0x26 ;  /* 0x0000002616177836 */ /* 0x004fca0000000000 */
[----:B------:R2:W-:Y:S04]  /*0b00*/  STG.E.U8 desc[UR4][R32.64+0x6], R23 ;  /* 0x0000061720007986 */ /* 0x0005e8000c101104 */
[----:B------:R-:W0:Y:S02]  /*0b10*/  LDG.E.U8 R22, desc[UR4][R14.64+0x4] ;  /* 0x000004040e167981 */ /* 0x000e24000c1e1100 */
[----:B0-----:R-:W-:-:S05]  /*0b20*/  IADD3 R27, PT, PT, R22, 0x27, RZ ;  /* 0x00000027161b7810 */ /* 0x001fca0007ffe0ff */
[----:B------:R0:W-:Y:S04]  /*0b30*/  STG.E.U8 desc[UR4][R32.64+0x7], R27 ;  /* 0x0000071b20007986 */ /* 0x0001e8000c101104 */
[----:B------:R-:W3:Y:S02]  /*0b40*/  LDG.E.U8 R20, desc[UR4][R20.64] ;  /* 0x0000000414147981 */ /* 0x000ee4000c1e1100 */
[----:B---3--:R-:W-:-:S05]  /*0b50*/  VIADD R31, R20, 0x28 ;  /* 0x00000028141f7836 */ /* 0x008fca0000000000 */
[----:B------:R-:W-:Y:S04]  /*0b60*/  STG.E.U8 desc[UR4][R32.64+0x8], R31 ;  /* 0x0000081f20007986 */ /* 0x000fe8000c101104 */
[----:B------:R-:W1:Y:S02]  /*0b70*/  LDG.E.U8 R22, desc[UR4][R14.64+0x6] ;  /* 0x000006040e167981 */ /* 0x000e64000c1e1100 */
[----:B-1----:R-:W-:-:S05]  /*0b80*/  IADD3 R25, PT, PT, R22, 0x29, RZ ;  /* 0x0000002916197810 */ /* 0x002fca0007ffe0ff */
        /* <DEDUP_REMOVED lines=9> */
[----:B------:R3:W-:Y:S04]  /*0c20*/  STG.E.U8 desc[UR4][R32.64+0xc], R21 ;  /* 0x00000c1520007986 */ /* 0x0007e8000c101104 */
[----:B------:R-:W1:Y:S02]  /*0c30*/  LDG.E.U8 R20, desc[UR4][R14.64+0xa] ;  /* 0x00000a040e147981 */ /* 0x000e64000c1e1100 */
[----:B-1----:R-:W-:-:S05]  /*0c40*/  IADD3 R25, PT, PT, R20, 0x2d, RZ ;  /* 0x0000002d14197810 */ /* 0x002fca0007ffe0ff */
[----:B------:R-:W-:Y:S04]  /*0c50*/  STG.E.U8 desc[UR4][R32.64+0xd], R25 ;  /* 0x00000d1920007986 */ /* 0x000fe8000c101104 */
[----:B------:R-:W2:Y:S02]  /*0c60*/  LDG.E.U8 R16, desc[UR4][R16.64+0x8] ;  /* 0x0000080410107981 */ /* 0x000ea4000c1e1100 */
[----:B--2---:R-:W-:-:S05]  /*0c70*/  VIADD R23, R16, 0x2e ;  /* 0x0000002e10177836 */ /* 0x004fca0000000000 */
[----:B------:R-:W-:Y:S04]  /*0c80*/  STG.E.U8 desc[UR4][R32.64+0xe], R23 ;  /* 0x00000e1720007986 */ /* 0x000fe8000c101104 */
[----:B------:R-:W0:Y:S01]  /*0c90*/  LDG.E.U8 R20, desc[UR4][R14.64+0xc] ;  /* 0x00000c040e147981 */ /* 0x000e22000c1e1100 */
[----:B------:R-:W-:Y:S01]  /*0ca0*/  VIADD R0, R0, 0x30 ;  /* 0x0000003000007836 */ /* 0x000fe20000000000 */
[----:B0-----:R-:W-:-:S05]  /*0cb0*/  IADD3 R27, PT, PT, R20, 0x2f, RZ ;  /* 0x0000002f141b7810 */ /* 0x001fca0007ffe0ff */
[----:B------:R-:W-:Y:S04]  /*0cc0*/  STG.E.U8 desc[UR4][R32.64+0xf], R27 ;  /* 0x00000f1b20007986 */ /* 0x000fe8000c101104 */
[----:B------:R-:W3:Y:S01]  /*0cd0*/  LDG.E.U8 R12, desc[UR4][R12.64] ;  /* 0x000000040c0c7981 */ /* 0x000ee2000c1e1100 */
[----:B------:R-:W-:-:S04]  /*0ce0*/  IADD3 R18, P0, PT, R0, UR10, RZ ;  /* 0x0000000a00127c10 */ /* 0x000fc8000ff1e0ff */
[----:B------:R-:W-:Y:S01]  /*0cf0*/  IADD3.X R19, PT, PT, RZ, UR11, RZ, P0, !PT ;  /* 0x0000000bff137c10 */ /* 0x000fe200087fe4ff */
[----:B---3--:R-:W-:-:S05]  /*0d00*/  VIADD R21, R12, 0x30 ;  /* 0x000000300c157836 */ /* 0x008fca0000000000 */
[----:B------:R0:W-:Y:S04]  /*0d10*/  STG.E.U8 desc[UR4][R18.64], R21 ;  /* 0x0000001512007986 */ /* 0x0001e8000c101104 */
[----:B------:R-:W2:Y:S02]  /*0d20*/  LDG.E.U8 R10, desc[UR4][R10.64] ;  /* 0x000000040a0a7981 */ /* 0x000ea4000c1e1100 */
[----:B--2---:R-:W-:-:S05]  /*0d30*/  IADD3 R17, PT, PT, R10, 0x31, RZ ;  /* 0x000000310a117810 */ /* 0x004fca0007ffe0ff */
[----:B------:R-:W-:Y:S04]  /*0d40*/  STG.E.U8 desc[UR4][R18.64+0x1], R17 ;  /* 0x0000011112007986 */ /* 0x000fe8000c101104 */
[----:B------:R-:W2:Y:S02]  /*0d50*/  LDG.E.U8 R8, desc[UR4][R8.64] ;  /* 0x0000000408087981 */ /* 0x000ea4000c1e1100 */
[----:B--2---:R-:W-:-:S05]  /*0d60*/  VIADD R15, R8, 0x32 ;  /* 0x00000032080f7836 */ /* 0x004fca0000000000 */
[----:B------:R-:W-:Y:S04]  /*0d70*/  STG.E.U8 desc[UR4][R18.64+0x2], R15 ;  /* 0x0000020f12007986 */ /* 0x000fe8000c101104 */
[----:B------:R-:W2:Y:S02]  /*0d80*/  LDG.E.U8 R0, desc[UR4][R2.64] ;  /* 0x0000000402007981 */ /* 0x000ea4000c1e1100 */
[----:B--2---:R-:W-:-:S05]  /*0d90*/  IADD3 R13, PT, PT, R0, 0x33, RZ ;  /* 0x00000033000d7810 */ /* 0x004fca0007ffe0ff */
[----:B------:R1:W-:Y:S04]  /*0da0*/  STG.E.U8 desc[UR4][R18.64+0x3], R13 ;  /* 0x0000030d12007986 */ /* 0x0003e8000c101104 */
[----:B------:R-:W0:Y:S02]  /*0db0*/  LDG.E.U8 R0, desc[UR4][R6.64] ;  /* 0x0000000406007981 */ /* 0x000e24000c1e1100 */
[----:B0-----:R-:W-:-:S05]  /*0dc0*/  VIADD R21, R0, 0x34 ;  /* 0x0000003400157836 */ /* 0x001fca0000000000 */
[----:B------:R-:W-:Y:S04]  /*0dd0*/  STG.E.U8 desc[UR4][R18.64+0x4], R21 ;  /* 0x0000041512007986 */ /* 0x000fe8000c101104 */
[----:B------:R-:W2:Y:S02]  /*0de0*/  LDG.E.U8 R0, desc[UR4][R2.64+0x2] ;  /* 0x0000020402007981 */ /* 0x000ea4000c1e1100 */
[----:B--2---:R-:W-:-:S05]  /*0df0*/  IADD3 R11, PT, PT, R0, 0x35, RZ ;  /* 0x00000035000b7810 */ /* 0x004fca0007ffe0ff */
[----:B------:R0:W-:Y:S04]  /*0e00*/  STG.E.U8 desc[UR4][R18.64+0x5], R11 ;  /* 0x0000050b12007986 */ /* 0x0001e8000c101104 */
[----:B------:R-:W2:Y:S02]  /*0e10*/  LDG.E.U8 R0, desc[UR4][R4.64] ;  /* 0x0000000404007981 */ /* 0x000ea4000c1e1100 */
[----:B--2---:R-:W-:-:S05]  /*0e20*/  VIADD R9, R0, 0x36 ;  /* 0x0000003600097836 */ /* 0x004fca0000000000 */
[----:B------:R2:W-:Y:S04]  /*0e30*/  STG.E.U8 desc[UR4][R18.64+0x6], R9 ;  /* 0x0000060912007986 */ /* 0x0005e8000c101104 */
[----:B------:R-:W1:Y:S02]  /*0e40*/  LDG.E.U8 R0, desc[UR4][R2.64+0x4] ;  /* 0x0000040402007981 */ /* 0x000e64000c1e1100 */
[----:B-1----:R-:W-:-:S05]  /*0e50*/  IADD3 R13, PT, PT, R0, 0x37, RZ ;  /* 0x00000037000d7810 */ /* 0x002fca0007ffe0ff */
[----:B------:R1:W-:Y:S04]  /*0e60*/  STG.E.U8 desc[UR4][R18.64+0x7], R13 ;  /* 0x0000070d12007986 */ /* 0x0003e8000c101104 */
[----:B------:R-:W3:Y:S02]  /*0e70*/  LDG.E.U8 R28, desc[UR4][R28.64] ;  /* 0x000000041c1c7981 */ /* 0x000ee4000c1e1100 */
[----:B---3--:R-:W-:-:S05]  /*0e80*/  VIADD R15, R28, 0x38 ;  /* 0x000000381c0f7836 */ /* 0x008fca0000000000 */
[----:B------:R3:W-:Y:S04]  /*0e90*/  STG.E.U8 desc[UR4][R18.64+0x8], R15 ;  /* 0x0000080f12007986 */ /* 0x0007e8000c101104 */
[----:B------:R-:W0:Y:S02]  /*0ea0*/  LDG.E.U8 R0, desc[UR4][R2.64+0x6] ;  /* 0x0000060402007981 */ /* 0x000e24000c1e1100 */
[----:B0-----:R-:W-:-:S05]  /*0eb0*/  IADD3 R11, PT, PT, R0, 0x39, RZ ;  /* 0x00000039000b7810 */ /* 0x001fca0007ffe0ff */
        /* <DEDUP_REMOVED lines=9> */
[----:B------:R-:W-:Y:S04]  /*0f50*/  STG.E.U8 desc[UR4][R18.64+0xc], R15 ;  /* 0x00000c0f12007986 */ /* 0x000fe8000c101104 */
[----:B------:R-:W0:Y:S02]  /*0f60*/  LDG.E.U8 R0, desc[UR4][R2.64+0xa] ;  /* 0x00000a0402007981 */ /* 0x000e24000c1e1100 */
[----:B0-----:R-:W-:-:S05]  /*0f70*/  IADD3 R11, PT, PT, R0, 0x3d, RZ ;  /* 0x0000003d000b7810 */ /* 0x001fca0007ffe0ff */
[----:B------:R-:W-:Y:S04]  /*0f80*/  STG.E.U8 desc[UR4][R18.64+0xd], R11 ;  /* 0x00000d0b12007986 */ /* 0x000fe8000c101104 */
[----:B------:R-:W2:Y:S02]  /*0f90*/  LDG.E.U8 R4, desc[UR4][R4.64+0x8] ;  /* 0x0000080404047981 */ /* 0x000ea4000c1e1100 */
[----:B--2---:R-:W-:-:S05]  /*0fa0*/  VIADD R9, R4, 0x3e ;  /* 0x0000003e04097836 */ /* 0x004fca0000000000 */
[----:B------:R-:W-:Y:S04]  /*0fb0*/  STG.E.U8 desc[UR4][R18.64+0xe], R9 ;  /* 0x00000e0912007986 */ /* 0x000fe8000c101104 */
[----:B------:R-:W1:Y:S02]  /*0fc0*/  LDG.E.U8 R0, desc[UR4][R2.64+0xc] ;  /* 0x00000c0402007981 */ /* 0x000e64000c1e1100 */
[----:B-1----:R-:W-:-:S05]  /*0fd0*/  IADD3 R13, PT, PT, R0, 0x3f, RZ ;  /* 0x0000003f000d7810 */ /* 0x002fca0007ffe0ff */
[----:B------:R-:W-:Y:S01]  /*0fe0*/  STG.E.U8 desc[UR4][R18.64+0xf], R13 ;  /* 0x00000f0d12007986 */ /* 0x000fe2000c101104 */
[----:B------:R-:W-:Y:S05]  /*0ff0*/  EXIT ;  /* 0x000000000000794d */ /* 0x000fea0003800000 */
.L_x_1:
        /* <DEDUP_REMOVED lines=16> */
.L_x_3:


//--------------------- .nv.shared.reserved.0     --------------------------
	.section	.nv.shared.reserved.0,"aw",@nobits
	.weak		__nv_reservedSMEM_offset_0_alias
	.size		__nv_reservedSMEM_offset_0_alias, 0, 64
	.other		__nv_reservedSMEM_offset_0_alias,@"STO_CUDA_RESERVED_SHARED STV_DEFAULT"
__nv_reservedSMEM_offset_0_alias:
	.zero		0
	.zero		64


//--------------------- .nv.constant0._Z23cuda_bip32_derive_batchPKhPKjPhj --------------------------
	.section	.nv.constant0._Z23cuda_bip32_derive_batchPKhPKjPhj,"a",@progbits
	.sectionflags	@""
	.align	4
.nv.constant0._Z23cuda_bip32_derive_batchPKhPKjPhj:
	.zero		924


//--------------------- .nv.constant0._Z27cuda_secp256k1_pubkey_batchPKhPhj --------------------------
	.section	.nv.constant0._Z27cuda_secp256k1_pubkey_batchPKhPhj,"a",@progbits
	.sectionflags	@""
	.align	4
.nv.constant0._Z27cuda_secp256k1_pubkey_batchPKhPhj:
	.zero		916


//--------------------- SYMBOLS --------------------------

	.type		.nv.reservedSmem.offset0,@object
	.size		.nv.reservedSmem.offset0,0x4
